	.headerflags	@"EF_CUDA_TEXMODE_UNIFIED EF_CUDA_64BIT_ADDRESS EF_CUDA_ACCELERATORS EF_CUDA_SM90 EF_CUDA_VIRTUAL_SM(EF_CUDA_SM90)"
	.elftype	@"ET_EXEC"


//--------------------- .nv.info                  --------------------------
	.section	.nv.info,"",@"SHT_CUDA_INFO"
	.align	4


	//----- nvinfo : EIATTR_REGCOUNT
	.align		4
        /*0000*/ 	.byte	0x04, 0x2f
        /*0002*/ 	.short	(.L_1 - .L_0)
	.align		4
.L_0:
        /*0004*/ 	.word	index@(triton_poi_fused_convolution_div_relu_sub_2)
        /*0008*/ 	.word	0x0000000c


	//----- nvinfo : EIATTR_MIN_STACK_SIZE
	.align		4
.L_1:
        /*000c*/ 	.byte	0x04, 0x12
        /*000e*/ 	.short	(.L_3 - .L_2)
	.align		4
.L_2:
        /*0010*/ 	.word	index@(triton_poi_fused_convolution_div_relu_sub_2)
        /*0014*/ 	.word	0x00000000


	//----- nvinfo : EIATTR_FRAME_SIZE
	.align		4
.L_3:
        /*0018*/ 	.byte	0x04, 0x11
        /*001a*/ 	.short	(.L_5 - .L_4)
	.align		4
.L_4:
        /*001c*/ 	.word	index@(triton_poi_fused_convolution_div_relu_sub_2)
        /*0020*/ 	.word	0x00000000


	//----- nvinfo : EIATTR_MIN_STACK_SIZE
	.align		4
.L_5:
        /*0024*/ 	.byte	0x04, 0x12
        /*0026*/ 	.short	(.L_7 - .L_6)
	.align		4
.L_6:
        /*0028*/ 	.word	index@(triton_poi_fused_convolution_div_relu_sub_2)
        /*002c*/ 	.word	0x00000000
.L_7:


//--------------------- .nv.info.triton_poi_fused_convolution_div_relu_sub_2 --------------------------
	.section	.nv.info.triton_poi_fused_convolution_div_relu_sub_2,"",@"SHT_CUDA_INFO"
	.sectionflags	@""
	.align	4


	//----- nvinfo : EIATTR_CUDA_API_VERSION
	.align		4
        /*0000*/ 	.byte	0x04, 0x37
        /*0002*/ 	.short	(.L_9 - .L_8)
.L_8:
        /*0004*/ 	.word	0x0000007c


	//----- nvinfo : EIATTR_KPARAM_INFO
	.align		4
.L_9:
        /*0008*/ 	.byte	0x04, 0x17
        /*000a*/ 	.short	(.L_11 - .L_10)
.L_10:
        /*000c*/ 	.word	0x00000000
        /*0010*/ 	.short	0x0002
        /*0012*/ 	.short	0x0010
        /*0014*/ 	.byte	0x00, 0xf0, 0x11, 0x00


	//----- nvinfo : EIATTR_KPARAM_INFO
	.align		4
.L_11:
        /*0018*/ 	.byte	0x04, 0x17
        /*001a*/ 	.short	(.L_13 - .L_12)
.L_12:
        /*001c*/ 	.word	0x00000000
        /*0020*/ 	.short	0x0001
        /*0022*/ 	.short	0x0008
        /*0024*/ 	.byte	0x00, 0xf4, 0x21, 0x00


	//----- nvinfo : EIATTR_KPARAM_INFO
	.align		4
.L_13:
        /*0028*/ 	.byte	0x04, 0x17
        /*002a*/ 	.short	(.L_15 - .L_14)
.L_14:
        /*002c*/ 	.word	0x00000000
        /*0030*/ 	.short	0x0000
        /*0032*/ 	.short	0x0000
        /*0034*/ 	.byte	0x00, 0xf4, 0x21, 0x00


	//----- nvinfo : EIATTR_SPARSE_MMA_MASK
	.align		4
.L_15:
        /*0038*/ 	.byte	0x03, 0x50
        /*003a*/ 	.short	0x0000


	//----- nvinfo : EIATTR_MAXREG_COUNT
	.align		4
        /*003c*/ 	.byte	0x03, 0x1b
        /*003e*/ 	.short	0x00ff


	//----- nvinfo : EIATTR_EXIT_INSTR_OFFSETS
	.align		4
        /*0040*/ 	.byte	0x04, 0x1c
        /*0042*/ 	.short	(.L_17 - .L_16)


	//   ....[0]....
.L_16:
        /*0044*/ 	.word	0x00000190


	//----- nvinfo : EIATTR_REQNTID
	.align		4
.L_17:
        /*0048*/ 	.byte	0x04, 0x10
        /*004a*/ 	.short	(.L_19 - .L_18)
.L_18:
        /*004c*/ 	.word	0x00000100
        /*0050*/ 	.word	0x00000001
        /*0054*/ 	.word	0x00000001


	//----- nvinfo : EIATTR_CBANK_PARAM_SIZE
	.align		4
.L_19:
        /*0058*/ 	.byte	0x03, 0x19
        /*005a*/ 	.short	0x0014


	//----- nvinfo : EIATTR_PARAM_CBANK
	.align		4
        /*005c*/ 	.byte	0x04, 0x0a
        /*005e*/ 	.short	(.L_21 - .L_20)
	.align		4
.L_20:
        /*0060*/ 	.word	index@(.nv.constant0.triton_poi_fused_convolution_div_relu_sub_2)
        /*0064*/ 	.short	0x0210
        /*0066*/ 	.short	0x0014


	//----- nvinfo : EIATTR_SW_WAR
	.align		4
.L_21:
        /*0068*/ 	.byte	0x04, 0x36
        /*006a*/ 	.short	(.L_23 - .L_22)
.L_22:
        /*006c*/ 	.word	0x00000008
.L_23:


//--------------------- .nv.callgraph             --------------------------
	.section	.nv.callgraph,"",@"SHT_CUDA_CALLGRAPH"
	.align	4
	.sectionentsize	8
	.align		4
        /*0000*/ 	.word	0x00000000
	.align		4
        /*0004*/ 	.word	0xffffffff
	.align		4
        /*0008*/ 	.word	0x00000000
	.align		4
        /*000c*/ 	.word	0xfffffffe
	.align		4
        /*0010*/ 	.word	0x00000000
	.align		4
        /*0014*/ 	.word	0xfffffffd
	.align		4
        /*0018*/ 	.word	0x00000000
	.align		4
        /*001c*/ 	.word	0xfffffffc


//--------------------- .text.triton_poi_fused_convolution_div_relu_sub_2 --------------------------
	.section	.text.triton_poi_fused_convolution_div_relu_sub_2,"ax",@progbits
	.align	128
        .global         triton_poi_fused_convolution_div_relu_sub_2
        .type           triton_poi_fused_convolution_div_relu_sub_2,@function
        .size           triton_poi_fused_convolution_div_relu_sub_2,(.L_x_1 - triton_poi_fused_convolution_div_relu_sub_2)
        .other          triton_poi_fused_convolution_div_relu_sub_2,@"STO_CUDA_ENTRY STV_DEFAULT"
triton_poi_fused_convolution_div_relu_sub_2:
.text.triton_poi_fused_convolution_div_relu_sub_2:
[----:B------:R-:W-:Y:S01]  /*0000*/  LDC R1, c[0x0][0x28] ;  /* 0x00000a00ff017b82 */ /* 0x000fe20000000800 */
[----:B------:R-:W1:Y:S07]  /*0010*/  S2R R0, SR_TID.X ;  /* 0x0000000000007919 */ /* 0x000e6e0000002100 */
[----:B------:R-:W2:Y:S01]  /*0020*/  LDC.64 R4, c[0x0][0x218] ;  /* 0x00008600ff047b82 */ /* 0x000ea20000000a00 */
[----:B------:R-:W-:Y:S01]  /*0030*/  ULDC.64 UR4, c[0x0][0x208] ;  /* 0x0000820000047ab9 */ /* 0x000fe20000000a00 */
[----:B------:R-:W3:Y:S06]  /*0040*/  S2R R7, SR_CTAID.X ;  /* 0x0000000000077919 */ /* 0x000eec0000002500 */
[----:B------:R-:W4:Y:S01]  /*0050*/  LDC.64 R2, c[0x0][0x210] ;  /* 0x00008400ff027b82 */ /* 0x000f220000000a00 */
[----:B-1----:R-:W-:Y:S01]  /*0060*/  IMAD.SHL.U32 R0, R0, 0x2, RZ ;  /* 0x0000000200007824 */ /* 0x002fe200078e00ff */
[----:B---3--:R-:W-:-:S04]  /*0070*/  SHF.R.S32.HI R6, RZ, 0x16, R7 ;  /* 0x00000016ff067819 */ /* 0x008fc80000011407 */
[----:B------:R-:W-:-:S05]  /*0080*/  LOP3.LUT R0, R0, 0x1fe, RZ, 0xc0, !PT ;  /* 0x000001fe00007812 */ /* 0x000fca00078ec0ff */
[----:B------:R-:W-:Y:S01]  /*0090*/  IMAD R7, R7, 0x200, R0 ;  /* 0x0000020007077824 */ /* 0x000fe200078e0200 */
[----:B------:R-:W-:-:S03]  /*00a0*/  SGXT R0, R6, 0x1 ;  /* 0x000000010600781a */ /* 0x000fc60000000200 */
[----:B----4-:R-:W-:Y:S01]  /*00b0*/  IMAD.WIDE R2, R7, 0x4, R2 ;  /* 0x0000000407027825 */ /* 0x010fe200078e0202 */
[----:B------:R-:W-:-:S04]  /*00c0*/  LEA.HI R0, R0, R7, RZ, 0x6 ;  /* 0x0000000700007211 */ /* 0x000fc800078f30ff */
[----:B------:R-:W-:-:S05]  /*00d0*/  LOP3.LUT R0, R0, 0xffffffc0, RZ, 0xc0, !PT ;  /* 0xffffffc000007812 */ /* 0x000fca00078ec0ff */
[----:B------:R-:W-:Y:S02]  /*00e0*/  IMAD.IADD R9, R7, 0x1, -R0 ;  /* 0x0000000107097824 */ /* 0x000fe400078e0a00 */
[----:B------:R-:W3:Y:S02]  /*00f0*/  LDG.E.64 R6, desc[UR4][R2.64] ;  /* 0x0000000402067981 */ /* 0x000ee4000c1e1b00 */
[----:B--2---:R-:W-:-:S06]  /*0100*/  IMAD.WIDE R4, R9, 0x4, R4 ;  /* 0x0000000409047825 */ /* 0x004fcc00078e0204 */
[----:B------:R-:W3:Y:S02]  /*0110*/  LDG.E.EL.64 R4, desc[UR4][R4.64] ;  /* 0x0000000404047981 */ /* 0x000ee4000c2e1b00 */
[C---:B---3--:R-:W-:Y:S01]  /*0120*/  FSETP.GEU.AND P0, PT, R6.reuse, -R4, PT ;  /* 0x800000040600720b */ /* 0x048fe20003f0e000 */
[----:B------:R-:W-:Y:S01]  /*0130*/  FADD R6, R6, R4 ;  /* 0x0000000406067221 */ /* 0x000fe20000000000 */
[C---:B------:R-:W-:Y:S01]  /*0140*/  FADD R0, R7.reuse, R5 ;  /* 0x0000000507007221 */ /* 0x040fe20000000000 */
[----:B------:R-:W-:-:S03]  /*0150*/  FSETP.GEU.AND P1, PT, R7, -R5, PT ;  /* 0x800000050700720b */ /* 0x000fc60003f2e000 */
[----:B------:R-:W-:Y:S02]  /*0160*/  FSEL R6, R6, RZ, P0 ;  /* 0x000000ff06067208 */ /* 0x000fe40000000000 */
[----:B------:R-:W-:-:S05]  /*0170*/  FSEL R7, R0, RZ, P1 ;  /* 0x000000ff00077208 */ /* 0x000fca0000800000 */
[----:B------:R-:W-:Y:S01]  /*0180*/  STG.E.64 desc[UR4][R2.64], R6 ;  /* 0x0000000602007986 */ /* 0x000fe2000c101b04 */
[----:B------:R-:W-:Y:S05]  /*0190*/  EXIT ;  /* 0x000000000000794d */ /* 0x000fea0003800000 */
.L_x_0:
[----:B------:R-:W-:-:S00]  /*01a0*/  BRA `(.L_x_0) ;  /* 0xfffffffc00fc7947 */ /* 0x000fc0000383ffff */
[----:B------:R-:W-:-:S00]  /*01b0*/  NOP ;  /* 0x0000000000007918 */ /* 0x000fc00000000000 */
        /* <DEDUP_REMOVED lines=12> */
.L_x_1:


//--------------------- .nv.constant0.triton_poi_fused_convolution_div_relu_sub_2 --------------------------
	.section	.nv.constant0.triton_poi_fused_convolution_div_relu_sub_2,"a",@progbits
	.sectionflags	@""
	.align	4
.nv.constant0.triton_poi_fused_convolution_div_relu_sub_2:
	.zero		548
